//
// Generated by NVIDIA NVVM Compiler
//
// Compiler Build ID: CL-36424714
// Cuda compilation tools, release 13.0, V13.0.88
// Based on NVVM 20.0.0
//

.version 9.0
.target sm_100
.address_size 64

	// .globl	_Z12matmul_naiveiPKfS0_Pf

.visible .entry _Z12matmul_naiveiPKfS0_Pf(
	.param .u32 _Z12matmul_naiveiPKfS0_Pf_param_0,
	.param .u64 .ptr .align 1 _Z12matmul_naiveiPKfS0_Pf_param_1,
	.param .u64 .ptr .align 1 _Z12matmul_naiveiPKfS0_Pf_param_2,
	.param .u64 .ptr .align 1 _Z12matmul_naiveiPKfS0_Pf_param_3
)
{
	.reg .pred 	%p<11>;
	.reg .b32 	%r<93>;
	.reg .b32 	%f<68>;
	.reg .b64 	%rd<69>;

	ld.param.u32 	%r45, [_Z12matmul_naiveiPKfS0_Pf_param_0];
	ld.param.u64 	%rd4, [_Z12matmul_naiveiPKfS0_Pf_param_1];
	ld.param.u64 	%rd5, [_Z12matmul_naiveiPKfS0_Pf_param_2];
	ld.param.u64 	%rd3, [_Z12matmul_naiveiPKfS0_Pf_param_3];
	cvta.to.global.u64 	%rd1, %rd5;
	cvta.to.global.u64 	%rd2, %rd4;
	mov.u32 	%r46, %ctaid.x;
	mov.u32 	%r47, %ntid.x;
	mov.u32 	%r48, %tid.x;
	mad.lo.s32 	%r1, %r46, %r47, %r48;
	mov.u32 	%r49, %ctaid.y;
	mov.u32 	%r50, %ntid.y;
	mul.lo.s32 	%r2, %r49, %r50;
	mov.u32 	%r3, %tid.y;
	add.s32 	%r51, %r2, %r3;
	max.u32 	%r52, %r1, %r51;
	setp.ge.u32 	%p1, %r52, %r45;
	@%p1 bra 	$L__BB0_14;
	setp.lt.s32 	%p2, %r45, 1;
	mov.f32 	%f67, 0f00000000;
	@%p2 bra 	$L__BB0_13;
	mul.lo.s32 	%r5, %r1, %r45;
	and.b32  	%r6, %r45, 7;
	setp.lt.u32 	%p3, %r45, 8;
	mov.f32 	%f67, 0f00000000;
	mov.b32 	%r91, 0;
	@%p3 bra 	$L__BB0_5;
	and.b32  	%r91, %r45, 2147483640;
	neg.s32 	%r89, %r91;
	add.s32 	%r54, %r3, %r45;
	add.s32 	%r88, %r54, %r2;
	shl.b32 	%r10, %r45, 3;
	shl.b32 	%r55, %r45, 1;
	add.s32 	%r87, %r51, %r55;
	mad.lo.s32 	%r86, %r45, 3, %r51;
	shl.b32 	%r56, %r45, 2;
	add.s32 	%r85, %r51, %r56;
	mad.lo.s32 	%r84, %r45, 5, %r51;
	mad.lo.s32 	%r83, %r45, 6, %r51;
	mad.lo.s32 	%r82, %r45, 7, %r51;
	add.s32 	%r80, %r5, 3;
	mov.f32 	%f67, 0f00000000;
	mov.u32 	%r81, %r51;
$L__BB0_4:
	.pragma "nounroll";
	add.s32 	%r57, %r80, -3;
	mul.wide.u32 	%rd6, %r57, 4;
	add.s64 	%rd7, %rd2, %rd6;
	ld.global.f32 	%f17, [%rd7];
	mul.wide.u32 	%rd8, %r81, 4;
	add.s64 	%rd9, %rd1, %rd8;
	ld.global.f32 	%f18, [%rd9];
	fma.rn.f32 	%f19, %f17, %f18, %f67;
	add.s32 	%r58, %r80, -2;
	mul.wide.u32 	%rd10, %r58, 4;
	add.s64 	%rd11, %rd2, %rd10;
	ld.global.f32 	%f20, [%rd11];
	mul.wide.u32 	%rd12, %r88, 4;
	add.s64 	%rd13, %rd1, %rd12;
	ld.global.f32 	%f21, [%rd13];
	fma.rn.f32 	%f22, %f20, %f21, %f19;
	add.s32 	%r59, %r80, -1;
	mul.wide.u32 	%rd14, %r59, 4;
	add.s64 	%rd15, %rd2, %rd14;
	ld.global.f32 	%f23, [%rd15];
	mul.wide.u32 	%rd16, %r87, 4;
	add.s64 	%rd17, %rd1, %rd16;
	ld.global.f32 	%f24, [%rd17];
	fma.rn.f32 	%f25, %f23, %f24, %f22;
	add.s32 	%r60, %r80, 4;
	mul.wide.u32 	%rd18, %r80, 4;
	add.s64 	%rd19, %rd2, %rd18;
	ld.global.f32 	%f26, [%rd19];
	mul.wide.u32 	%rd20, %r86, 4;
	add.s64 	%rd21, %rd1, %rd20;
	ld.global.f32 	%f27, [%rd21];
	fma.rn.f32 	%f28, %f26, %f27, %f25;
	add.s32 	%r61, %r80, 1;
	mul.wide.u32 	%rd22, %r61, 4;
	add.s64 	%rd23, %rd2, %rd22;
	ld.global.f32 	%f29, [%rd23];
	mul.wide.u32 	%rd24, %r85, 4;
	add.s64 	%rd25, %rd1, %rd24;
	ld.global.f32 	%f30, [%rd25];
	fma.rn.f32 	%f31, %f29, %f30, %f28;
	add.s32 	%r62, %r80, 2;
	mul.wide.u32 	%rd26, %r62, 4;
	add.s64 	%rd27, %rd2, %rd26;
	ld.global.f32 	%f32, [%rd27];
	mul.wide.u32 	%rd28, %r84, 4;
	add.s64 	%rd29, %rd1, %rd28;
	ld.global.f32 	%f33, [%rd29];
	fma.rn.f32 	%f34, %f32, %f33, %f31;
	add.s32 	%r63, %r80, 3;
	mul.wide.u32 	%rd30, %r63, 4;
	add.s64 	%rd31, %rd2, %rd30;
	ld.global.f32 	%f35, [%rd31];
	mul.wide.u32 	%rd32, %r83, 4;
	add.s64 	%rd33, %rd1, %rd32;
	ld.global.f32 	%f36, [%rd33];
	fma.rn.f32 	%f37, %f35, %f36, %f34;
	mul.wide.u32 	%rd34, %r60, 4;
	add.s64 	%rd35, %rd2, %rd34;
	ld.global.f32 	%f38, [%rd35];
	mul.wide.u32 	%rd36, %r82, 4;
	add.s64 	%rd37, %rd1, %rd36;
	ld.global.f32 	%f39, [%rd37];
	fma.rn.f32 	%f67, %f38, %f39, %f37;
	add.s32 	%r89, %r89, 8;
	add.s32 	%r88, %r88, %r10;
	add.s32 	%r87, %r87, %r10;
	add.s32 	%r86, %r86, %r10;
	add.s32 	%r85, %r85, %r10;
	add.s32 	%r84, %r84, %r10;
	add.s32 	%r83, %r83, %r10;
	add.s32 	%r82, %r82, %r10;
	add.s32 	%r81, %r81, %r10;
	add.s32 	%r80, %r80, 8;
	setp.ne.s32 	%p4, %r89, 0;
	@%p4 bra 	$L__BB0_4;
$L__BB0_5:
	setp.eq.s32 	%p5, %r6, 0;
	@%p5 bra 	$L__BB0_13;
	and.b32  	%r39, %r45, 3;
	setp.lt.u32 	%p6, %r6, 4;
	@%p6 bra 	$L__BB0_8;
	add.s32 	%r64, %r91, %r5;
	mul.wide.u32 	%rd38, %r64, 4;
	add.s64 	%rd39, %rd2, %rd38;
	ld.global.f32 	%f41, [%rd39];
	mad.lo.s32 	%r65, %r91, %r45, %r51;
	mul.wide.u32 	%rd40, %r65, 4;
	add.s64 	%rd41, %rd1, %rd40;
	ld.global.f32 	%f42, [%rd41];
	fma.rn.f32 	%f43, %f41, %f42, %f67;
	add.s32 	%r66, %r64, 1;
	mul.wide.u32 	%rd42, %r66, 4;
	add.s64 	%rd43, %rd2, %rd42;
	ld.global.f32 	%f44, [%rd43];
	add.s32 	%r67, %r65, %r45;
	mul.wide.u32 	%rd44, %r67, 4;
	add.s64 	%rd45, %rd1, %rd44;
	ld.global.f32 	%f45, [%rd45];
	fma.rn.f32 	%f46, %f44, %f45, %f43;
	add.s32 	%r68, %r64, 2;
	mul.wide.u32 	%rd46, %r68, 4;
	add.s64 	%rd47, %rd2, %rd46;
	ld.global.f32 	%f47, [%rd47];
	add.s32 	%r69, %r67, %r45;
	mul.wide.u32 	%rd48, %r69, 4;
	add.s64 	%rd49, %rd1, %rd48;
	ld.global.f32 	%f48, [%rd49];
	fma.rn.f32 	%f49, %f47, %f48, %f46;
	add.s32 	%r70, %r64, 3;
	mul.wide.u32 	%rd50, %r70, 4;
	add.s64 	%rd51, %rd2, %rd50;
	ld.global.f32 	%f50, [%rd51];
	add.s32 	%r71, %r69, %r45;
	mul.wide.u32 	%rd52, %r71, 4;
	add.s64 	%rd53, %rd1, %rd52;
	ld.global.f32 	%f51, [%rd53];
	fma.rn.f32 	%f67, %f50, %f51, %f49;
	add.s32 	%r91, %r91, 4;
$L__BB0_8:
	setp.eq.s32 	%p7, %r39, 0;
	@%p7 bra 	$L__BB0_13;
	setp.eq.s32 	%p8, %r39, 1;
	@%p8 bra 	$L__BB0_11;
	add.s32 	%r72, %r91, %r5;
	mul.wide.u32 	%rd54, %r72, 4;
	add.s64 	%rd55, %rd2, %rd54;
	ld.global.f32 	%f53, [%rd55];
	mad.lo.s32 	%r73, %r91, %r45, %r51;
	mul.wide.u32 	%rd56, %r73, 4;
	add.s64 	%rd57, %rd1, %rd56;
	ld.global.f32 	%f54, [%rd57];
	fma.rn.f32 	%f55, %f53, %f54, %f67;
	add.s32 	%r74, %r72, 1;
	mul.wide.u32 	%rd58, %r74, 4;
	add.s64 	%rd59, %rd2, %rd58;
	ld.global.f32 	%f56, [%rd59];
	add.s32 	%r75, %r73, %r45;
	mul.wide.u32 	%rd60, %r75, 4;
	add.s64 	%rd61, %rd1, %rd60;
	ld.global.f32 	%f57, [%rd61];
	fma.rn.f32 	%f67, %f56, %f57, %f55;
	add.s32 	%r91, %r91, 2;
$L__BB0_11:
	and.b32  	%r76, %r45, 1;
	setp.eq.b32 	%p9, %r76, 1;
	not.pred 	%p10, %p9;
	@%p10 bra 	$L__BB0_13;
	add.s32 	%r77, %r91, %r5;
	mul.wide.u32 	%rd62, %r77, 4;
	add.s64 	%rd63, %rd2, %rd62;
	ld.global.f32 	%f58, [%rd63];
	mad.lo.s32 	%r78, %r91, %r45, %r51;
	mul.wide.u32 	%rd64, %r78, 4;
	add.s64 	%rd65, %rd1, %rd64;
	ld.global.f32 	%f59, [%rd65];
	fma.rn.f32 	%f67, %f58, %f59, %f67;
$L__BB0_13:
	mad.lo.s32 	%r79, %r1, %r45, %r51;
	cvta.to.global.u64 	%rd66, %rd3;
	mul.wide.u32 	%rd67, %r79, 4;
	add.s64 	%rd68, %rd66, %rd67;
	st.global.f32 	[%rd68], %f67;
$L__BB0_14:
	ret;

}


// ===== COMPILED SASS (sm_100) =====

	.target	sm_100

	.elftype	@"ET_EXEC"


//--------------------- .note.nv.tkinfo           --------------------------
	.section	.note.nv.tkinfo,"",@"SHT_NOTE"
	.sectionflags	@"SHF_NOTE_NV_TKINFO"
	.tkinfo
        /*0018*/ 	.word	0x00000002
        /*0030*/ 	.string	""
        /*0030*/ 	.string	"ptxas"
        /*0030*/ 	.string	"Cuda compilation tools, release 13.0, V13.0.88"
        /*0030*/ 	.string	"Build cuda_13.0.r13.0/compiler.36424714_0"
        /*0030*/ 	.string	"-arch sm_100 -m 64 "



//--------------------- .note.nv.cuinfo           --------------------------
	.section	.note.nv.cuinfo,"",@"SHT_NOTE"
	.sectionflags	@"SHF_NOTE_NV_CUINFO"
        /*0018*/ 	.short	0x0002
        /*001a*/ 	.short	0x0064
        /*001c*/ 	.short	0x0082
	.zero		2


//--------------------- .nv.info                  --------------------------
	.section	.nv.info,"",@"SHT_CUDA_INFO"
	.align	4


	//----- nvinfo : EIATTR_REGCOUNT
	.align		4
        /*0000*/ 	.byte	0x04, 0x2f
        /*0002*/ 	.short	(.L_1 - .L_0)
	.align		4
.L_0:
        /*0004*/ 	.word	index@(_Z12matmul_naiveiPKfS0_Pf)
        /*0008*/ 	.word	0x00000020


	//----- nvinfo : EIATTR_FRAME_SIZE
	.align		4
.L_1:
        /*000c*/ 	.byte	0x04, 0x11
        /*000e*/ 	.short	(.L_3 - .L_2)
	.align		4
.L_2:
        /*0010*/ 	.word	index@(_Z12matmul_naiveiPKfS0_Pf)
        /*0014*/ 	.word	0x00000000


	//----- nvinfo : EIATTR_MIN_STACK_SIZE
	.align		4
.L_3:
        /*0018*/ 	.byte	0x04, 0x12
        /*001a*/ 	.short	(.L_5 - .L_4)
	.align		4
.L_4:
        /*001c*/ 	.word	index@(_Z12matmul_naiveiPKfS0_Pf)
        /*0020*/ 	.word	0x00000000
.L_5:


//--------------------- .nv.compat                --------------------------
	.section	.nv.compat,"",@"SHT_CUDA_COMPAT_INFO"
	.align	4
        /*0000*/ 	.byte	0x02, 0x09, 0x00, 0x00, 0x02, 0x02, 0x01, 0x00, 0x02, 0x05, 0x05, 0x00, 0x03, 0x07, 0x01, 0x01
        /*0010*/ 	.byte	0x02, 0x03, 0x00, 0x00, 0x02, 0x06, 0x01, 0x00, 0x04, 0x0b, 0x08, 0x00, 0x09, 0x00, 0x00, 0x00
        /*0020*/ 	.byte	0x00, 0x00, 0x00, 0x00


//--------------------- .nv.info._Z12matmul_naiveiPKfS0_Pf --------------------------
	.section	.nv.info._Z12matmul_naiveiPKfS0_Pf,"",@"SHT_CUDA_INFO"
	.sectionflags	@""
	.align	4


	//----- nvinfo : EIATTR_CUDA_API_VERSION
	.align		4
        /*0000*/ 	.byte	0x04, 0x37
        /*0002*/ 	.short	(.L_7 - .L_6)
.L_6:
        /*0004*/ 	.word	0x00000082


	//----- nvinfo : EIATTR_KPARAM_INFO
	.align		4
.L_7:
        /*0008*/ 	.byte	0x04, 0x17
        /*000a*/ 	.short	(.L_9 - .L_8)
.L_8:
        /*000c*/ 	.word	0x00000000
        /*0010*/ 	.short	0x0003
        /*0012*/ 	.short	0x0018
        /*0014*/ 	.byte	0x00, 0xf5, 0x21, 0x00


	//----- nvinfo : EIATTR_KPARAM_INFO
	.align		4
.L_9:
        /*0018*/ 	.byte	0x04, 0x17
        /*001a*/ 	.short	(.L_11 - .L_10)
.L_10:
        /*001c*/ 	.word	0x00000000
        /*0020*/ 	.short	0x0002
        /*0022*/ 	.short	0x0010
        /*0024*/ 	.byte	0x00, 0xf5, 0x21, 0x00


	//----- nvinfo : EIATTR_KPARAM_INFO
	.align		4
.L_11:
        /*0028*/ 	.byte	0x04, 0x17
        /*002a*/ 	.short	(.L_13 - .L_12)
.L_12:
        /*002c*/ 	.word	0x00000000
        /*0030*/ 	.short	0x0001
        /*0032*/ 	.short	0x0008
        /*0034*/ 	.byte	0x00, 0xf5, 0x21, 0x00


	//----- nvinfo : EIATTR_KPARAM_INFO
	.align		4
.L_13:
        /*0038*/ 	.byte	0x04, 0x17
        /*003a*/ 	.short	(.L_15 - .L_14)
.L_14:
        /*003c*/ 	.word	0x00000000
        /*0040*/ 	.short	0x0000
        /*0042*/ 	.short	0x0000
        /*0044*/ 	.byte	0x00, 0xf0, 0x11, 0x00


	//----- nvinfo : EIATTR_SPARSE_MMA_MASK
	.align		4
.L_15:
        /*0048*/ 	.byte	0x03, 0x50
        /*004a*/ 	.short	0x0000


	//----- nvinfo : EIATTR_MAXREG_COUNT
	.align		4
        /*004c*/ 	.byte	0x03, 0x1b
        /*004e*/ 	.short	0x00ff


	//----- nvinfo : EIATTR_MERCURY_ISA_VERSION
	.align		4
        /*0050*/ 	.byte	0x03, 0x5f
        /*0052*/ 	.short	0x0101


	//----- nvinfo : EIATTR_VRC_CTA_INIT_COUNT
	.align		4
        /*0054*/ 	.byte	0x02, 0x4a
	.zero		1
	.zero		1


	//----- nvinfo : EIATTR_EXIT_INSTR_OFFSETS
	.align		4
        /*0058*/ 	.byte	0x04, 0x1c
        /*005a*/ 	.short	(.L_17 - .L_16)


	//   ....[0]....
.L_16:
        /*005c*/ 	.word	0x000000d0


	//   ....[1]....
        /*0060*/ 	.word	0x00000a70


	//----- nvinfo : EIATTR_CBANK_PARAM_SIZE
	.align		4
.L_17:
        /*0064*/ 	.byte	0x03, 0x19
        /*0066*/ 	.short	0x0020


	//----- nvinfo : EIATTR_PARAM_CBANK
	.align		4
        /*0068*/ 	.byte	0x04, 0x0a
        /*006a*/ 	.short	(.L_19 - .L_18)
	.align		4
.L_18:
        /*006c*/ 	.word	index@(.nv.constant0._Z12matmul_naiveiPKfS0_Pf)
        /*0070*/ 	.short	0x0380
        /*0072*/ 	.short	0x0020


	//----- nvinfo : EIATTR_SW_WAR
	.align		4
.L_19:
        /*0074*/ 	.byte	0x04, 0x36
        /*0076*/ 	.short	(.L_21 - .L_20)
.L_20:
        /*0078*/ 	.word	0x00000008
.L_21:


//--------------------- .nv.callgraph             --------------------------
	.section	.nv.callgraph,"",@"SHT_CUDA_CALLGRAPH"
	.align	4
	.sectionentsize	8
	.align		4
        /*0000*/ 	.word	0x00000000
	.align		4
        /*0004*/ 	.word	0xffffffff
	.align		4
        /*0008*/ 	.word	0x00000000
	.align		4
        /*000c*/ 	.word	0xfffffffe
	.align		4
        /*0010*/ 	.word	0x00000000
	.align		4
        /*0014*/ 	.word	0xfffffffd
	.align		4
        /*0018*/ 	.word	0x00000000
	.align		4
        /*001c*/ 	.word	0xfffffffc


//--------------------- .text._Z12matmul_naiveiPKfS0_Pf --------------------------
	.section	.text._Z12matmul_naiveiPKfS0_Pf,"ax",@progbits
	.align	128
        .global         _Z12matmul_naiveiPKfS0_Pf
        .type           _Z12matmul_naiveiPKfS0_Pf,@function
        .size           _Z12matmul_naiveiPKfS0_Pf,(.L_x_5 - _Z12matmul_naiveiPKfS0_Pf)
        .other          _Z12matmul_naiveiPKfS0_Pf,@"STO_CUDA_ENTRY STV_DEFAULT"
_Z12matmul_naiveiPKfS0_Pf:
.text._Z12matmul_naiveiPKfS0_Pf:
[----:B------:R-:W-:Y:S01]  /*0000*/  LDC R1, c[0x0][0x37c] ;  /* 0x0000df00ff017b82 */ /* 0x000fe20000000800 */
[----:B------:R-:W0:Y:S07]  /*0010*/  S2R R3, SR_TID.X ;  /* 0x0000000000037919 */ /* 0x000e2e0000002100 */
[----:B------:R-:W1:Y:S01]  /*0020*/  S2UR UR4, SR_CTAID.Y ;  /* 0x00000000000479c3 */ /* 0x000e620000002600 */
[----:B------:R-:W2:Y:S07]  /*0030*/  S2R R7, SR_TID.Y ;  /* 0x0000000000077919 */ /* 0x000eae0000002200 */
[----:B------:R-:W0:Y:S08]  /*0040*/  S2UR UR6, SR_CTAID.X ;  /* 0x00000000000679c3 */ /* 0x000e300000002500 */
[----:B------:R-:W0:Y:S01]  /*0050*/  LDC R2, c[0x0][0x360] ;  /* 0x0000d800ff027b82 */ /* 0x000e220000000800 */
[----:B------:R-:W1:Y:S07]  /*0060*/  LDCU UR5, c[0x0][0x364] ;  /* 0x00006c80ff0577ac */ /* 0x000e6e0008000800 */
[----:B------:R-:W3:Y:S01]  /*0070*/  LDC R0, c[0x0][0x380] ;  /* 0x0000e000ff007b82 */ /* 0x000ee20000000800 */
[----:B-1----:R-:W-:Y:S01]  /*0080*/  UIMAD UR4, UR4, UR5, URZ ;  /* 0x00000005040472a4 */ /* 0x002fe2000f8e02ff */
[----:B0-----:R-:W-:-:S05]  /*0090*/  IMAD R2, R2, UR6, R3 ;  /* 0x0000000602027c24 */ /* 0x001fca000f8e0203 */
[----:B--2---:R-:W-:-:S04]  /*00a0*/  IADD3 R3, PT, PT, R7, UR4, RZ ;  /* 0x0000000407037c10 */ /* 0x004fc8000fffe0ff */
[----:B------:R-:W-:-:S04]  /*00b0*/  VIMNMX.U32 R5, PT, PT, R2, R3, !PT ;  /* 0x0000000302057248 */ /* 0x000fc80007fe0000 */
[----:B---3--:R-:W-:-:S13]  /*00c0*/  ISETP.GE.U32.AND P0, PT, R5, R0, PT ;  /* 0x000000000500720c */ /* 0x008fda0003f06070 */
[----:B------:R-:W-:Y:S05]  /*00d0*/  @P0 EXIT ;  /* 0x000000000000094d */ /* 0x000fea0003800000 */
[----:B------:R-:W-:Y:S01]  /*00e0*/  ISETP.GE.AND P0, PT, R0, 0x1, PT ;  /* 0x000000010000780c */ /* 0x000fe20003f06270 */
[----:B------:R-:W0:Y:S01]  /*00f0*/  LDCU.64 UR6, c[0x0][0x358] ;  /* 0x00006b00ff0677ac */ /* 0x000e220008000a00 */
[----:B------:R-:W-:-:S11]  /*0100*/  HFMA2 R26, -RZ, RZ, 0, 0 ;  /* 0x00000000ff1a7431 */ /* 0x000fd600000001ff */
[----:B------:R-:W-:Y:S05]  /*0110*/  @!P0 BRA `(.L_x_0) ;  /* 0x0000000800448947 */ /* 0x000fea0003800000 */
[C---:B------:R-:W-:Y:S02]  /*0120*/  ISETP.GE.U32.AND P1, PT, R0.reuse, 0x8, PT ;  /* 0x000000080000780c */ /* 0x040fe40003f26070 */
[----:B------:R-:W-:Y:S02]  /*0130*/  LOP3.LUT R5, R0, 0x7, RZ, 0xc0, !PT ;  /* 0x0000000700057812 */ /* 0x000fe400078ec0ff */
[----:B------:R-:W-:Y:S02]  /*0140*/  MOV R26, RZ ;  /* 0x000000ff001a7202 */ /* 0x000fe40000000f00 */
[----:B------:R-:W-:Y:S02]  /*0150*/  ISETP.NE.AND P0, PT, R5, RZ, PT ;  /* 0x000000ff0500720c */ /* 0x000fe40003f05270 */
[----:B------:R-:W-:-:S05]  /*0160*/  MOV R6, RZ ;  /* 0x000000ff00067202 */ /* 0x000fca0000000f00 */
[----:B------:R-:W-:Y:S06]  /*0170*/  @!P1 BRA `(.L_x_1) ;  /* 0x0000000400249947 */ /* 0x000fec0003800000 */
[C---:B------:R-:W-:Y:S01]  /*0180*/  LOP3.LUT R6, R0.reuse, 0x7ffffff8, RZ, 0xc0, !PT ;  /* 0x7ffffff800067812 */ /* 0x040fe200078ec0ff */
[C---:B------:R-:W-:Y:S01]  /*0190*/  IMAD R8, R0.reuse, 0x3, R3 ;  /* 0x0000000300087824 */ /* 0x040fe200078e0203 */
[C---:B------:R-:W-:Y:S01]  /*01a0*/  IADD3 R4, PT, PT, R0.reuse, UR4, R7 ;  /* 0x0000000400047c10 */ /* 0x040fe2000fffe007 */
[C-C-:B------:R-:W-:Y:S01]  /*01b0*/  IMAD R10, R0.reuse, 0x5, R3.reuse ;  /* 0x00000005000a7824 */ /* 0x140fe200078e0203 */
[CC--:B------:R-:W-:Y:S01]  /*01c0*/  LEA R7, R0.reuse, R3.reuse, 0x1 ;  /* 0x0000000300077211 */ /* 0x0c0fe200078e08ff */
[C-C-:B------:R-:W-:Y:S01]  /*01d0*/  IMAD R11, R0.reuse, 0x6, R3.reuse ;  /* 0x00000006000b7824 */ /* 0x140fe200078e0203 */
[CC--:B------:R-:W-:Y:S01]  /*01e0*/  LEA R9, R0.reuse, R3.reuse, 0x2 ;  /* 0x0000000300097211 */ /* 0x0c0fe200078e10ff */
[----:B------:R-:W-:Y:S01]  /*01f0*/  IMAD R18, R0, 0x7, R3 ;  /* 0x0000000700127824 */ /* 0x000fe200078e0203 */
[----:B------:R-:W-:Y:S01]  /*0200*/  MOV R26, RZ ;  /* 0x000000ff001a7202 */ /* 0x000fe20000000f00 */
[----:B------:R-:W-:Y:S01]  /*0210*/  IMAD R20, R2, R0, 0x3 ;  /* 0x0000000302147424 */ /* 0x000fe200078e0200 */
[----:B------:R-:W-:-:S02]  /*0220*/  MOV R19, R3 ;  /* 0x0000000300137202 */ /* 0x000fc40000000f00 */
[----:B------:R-:W-:-:S07]  /*0230*/  IADD3 R21, PT, PT, -R6, RZ, RZ ;  /* 0x000000ff06157210 */ /* 0x000fce0007ffe1ff */
.L_x_2:
[----:B------:R-:W1:Y:S01]  /*0240*/  LDC.64 R12, c[0x0][0x388] ;  /* 0x0000e200ff0c7b82 */ /* 0x000e620000000a00 */
[C---:B------:R-:W-:Y:S02]  /*0250*/  IADD3 R25, PT, PT, R20.reuse, -0x3, RZ ;  /* 0xfffffffd14197810 */ /* 0x040fe40007ffe0ff */
[----:B------:R-:W-:-:S05]  /*0260*/  IADD3 R23, PT, PT, R20, -0x2, RZ ;  /* 0xfffffffe14177810 */ /* 0x000fca0007ffe0ff */
[----:B------:R-:W2:Y:S01]  /*0270*/  LDC.64 R14, c[0x0][0x390] ;  /* 0x0000e400ff0e7b82 */ /* 0x000ea20000000a00 */
[----:B-1----:R-:W-:-:S04]  /*0280*/  IMAD.WIDE.U32 R24, R25, 0x4, R12 ;  /* 0x0000000419187825 */ /* 0x002fc800078e000c */
[----:B------:R-:W-:Y:S02]  /*0290*/  IMAD.WIDE.U32 R22, R23, 0x4, R12 ;  /* 0x0000000417167825 */ /* 0x000fe400078e000c */
[----:B0-----:R-:W3:Y:S02]  /*02a0*/  LDG.E R25, desc[UR6][R24.64] ;  /* 0x0000000618197981 */ /* 0x001ee4000c1e1900 */
[--C-:B--2---:R-:W-:Y:S02]  /*02b0*/  IMAD.WIDE.U32 R16, R19, 0x4, R14.reuse ;  /* 0x0000000413107825 */ /* 0x104fe400078e000e */
[----:B------:R-:W2:Y:S04]  /*02c0*/  LDG.E R27, desc[UR6][R22.64] ;  /* 0x00000006161b7981 */ /* 0x000ea8000c1e1900 */
[----:B------:R0:W3:Y:S02]  /*02d0*/  LDG.E R29, desc[UR6][R16.64] ;  /* 0x00000006101d7981 */ /* 0x0000e4000c1e1900 */
[----:B0-----:R-:W-:-:S05]  /*02e0*/  IMAD.WIDE.U32 R16, R4, 0x4, R14 ;  /* 0x0000000404107825 */ /* 0x001fca00078e000e */
[----:B------:R0:W2:Y:S01]  /*02f0*/  LDG.E R28, desc[UR6][R16.64] ;  /* 0x00000006101c7981 */ /* 0x0000a2000c1e1900 */
[----:B------:R-:W-:-:S05]  /*0300*/  IADD3 R23, PT, PT, R20, -0x1, RZ ;  /* 0xffffffff14177810 */ /* 0x000fca0007ffe0ff */
[----:B------:R-:W-:-:S04]  /*0310*/  IMAD.WIDE.U32 R22, R23, 0x4, R12 ;  /* 0x0000000417167825 */ /* 0x000fc800078e000c */
[----:B0-----:R-:W-:-:S04]  /*0320*/  IMAD.WIDE.U32 R16, R7, 0x4, R14 ;  /* 0x0000000407107825 */ /* 0x001fc800078e000e */
[----:B---3--:R-:W-:Y:S02]  /*0330*/  FFMA R29, R25, R29, R26 ;  /* 0x0000001d191d7223 */ /* 0x008fe4000000001a */
[----:B------:R0:W3:Y:S04]  /*0340*/  LDG.E R26, desc[UR6][R22.64] ;  /* 0x00000006161a7981 */ /* 0x0000e8000c1e1900 */
[----:B------:R1:W3:Y:S01]  /*0350*/  LDG.E R25, desc[UR6][R16.64] ;  /* 0x0000000610197981 */ /* 0x0002e2000c1e1900 */
[----:B0-----:R-:W-:-:S04]  /*0360*/  IMAD.WIDE.U32 R22, R20, 0x4, R12 ;  /* 0x0000000414167825 */ /* 0x001fc800078e000c */
[----:B-1----:R-:W-:-:S04]  /*0370*/  IMAD.WIDE.U32 R16, R8, 0x4, R14 ;  /* 0x0000000408107825 */ /* 0x002fc800078e000e */
[----:B--2---:R-:W-:Y:S01]  /*0380*/  FFMA R27, R27, R28, R29 ;  /* 0x0000001c1b1b7223 */ /* 0x004fe2000000001d */
[----:B------:R-:W2:Y:S04]  /*0390*/  LDG.E R24, desc[UR6][R22.64] ;  /* 0x0000000616187981 */ /* 0x000ea8000c1e1900 */
[----:B------:R0:W2:Y:S01]  /*03a0*/  LDG.E R28, desc[UR6][R16.64] ;  /* 0x00000006101c7981 */ /* 0x0000a2000c1e1900 */
[----:B------:R-:W-:-:S05]  /*03b0*/  IADD3 R29, PT, PT, R20, 0x2, RZ ;  /* 0x00000002141d7810 */ /* 0x000fca0007ffe0ff */
[----:B0-----:R-:W-:Y:S01]  /*03c0*/  IMAD.WIDE.U32 R16, R29, 0x4, R12 ;  /* 0x000000041d107825 */ /* 0x001fe200078e000c */
[----:B------:R-:W-:-:S04]  /*03d0*/  IADD3 R29, PT, PT, R20, 0x3, RZ ;  /* 0x00000003141d7810 */ /* 0x000fc80007ffe0ff */
[----:B------:R0:W4:Y:S02]  /*03e0*/  LDG.E R23, desc[UR6][R16.64] ;  /* 0x0000000610177981 */ /* 0x000124000c1e1900 */
[----:B0-----:R-:W-:-:S04]  /*03f0*/  IMAD.WIDE.U32 R16, R10, 0x4, R14 ;  /* 0x000000040a107825 */ /* 0x001fc800078e000e */
[----:B---3--:R-:W-:Y:S01]  /*0400*/  FFMA R25, R26, R25, R27 ;  /* 0x000000191a197223 */ /* 0x008fe2000000001b */
[----:B------:R-:W-:-:S03]  /*0410*/  IADD3 R27, PT, PT, R20, 0x1, RZ ;  /* 0x00000001141b7810 */ /* 0x000fc60007ffe0ff */
[----:B--2---:R-:W-:Y:S02]  /*0420*/  FFMA R22, R24, R28, R25 ;  /* 0x0000001c18167223 */ /* 0x004fe40000000019 */
[----:B------:R-:W-:-:S06]  /*0430*/  IMAD.WIDE.U32 R24, R27, 0x4, R12 ;  /* 0x000000041b187825 */ /* 0x000fcc00078e000c */
[----:B------:R-:W2:Y:S01]  /*0440*/  LDG.E R25, desc[UR6][R24.64] ;  /* 0x0000000618197981 */ /* 0x000ea2000c1e1900 */
[----:B------:R-:W-:-:S06]  /*0450*/  IMAD.WIDE.U32 R26, R9, 0x4, R14 ;  /* 0x00000004091a7825 */ /* 0x000fcc00078e000e */
[----:B------:R-:W2:Y:S04]  /*0460*/  LDG.E R26, desc[UR6][R26.64] ;  /* 0x000000061a1a7981 */ /* 0x000ea8000c1e1900 */
[----:B------:R0:W4:Y:S02]  /*0470*/  LDG.E R24, desc[UR6][R16.64] ;  /* 0x0000000610187981 */ /* 0x000124000c1e1900 */
[----:B0-----:R-:W-:Y:S01]  /*0480*/  IMAD.WIDE.U32 R16, R29, 0x4, R12 ;  /* 0x000000041d107825 */ /* 0x001fe200078e000c */
[----:B------:R-:W-:-:S05]  /*0490*/  IADD3 R29, PT, PT, R20, 0x4, RZ ;  /* 0x00000004141d7810 */ /* 0x000fca0007ffe0ff */
[----:B------:R-:W-:Y:S01]  /*04a0*/  IMAD.WIDE.U32 R12, R29, 0x4, R12 ;  /* 0x000000041d0c7825 */ /* 0x000fe200078e000c */
[----:B------:R-:W3:Y:S04]  /*04b0*/  LDG.E R16, desc[UR6][R16.64] ;  /* 0x0000000610107981 */ /* 0x000ee8000c1e1900 */
[----:B------:R0:W5:Y:S02]  /*04c0*/  LDG.E R28, desc[UR6][R12.64] ;  /* 0x000000060c1c7981 */ /* 0x000164000c1e1900 */
[----:B0-----:R-:W-:-:S04]  /*04d0*/  IMAD.WIDE.U32 R12, R11, 0x4, R14 ;  /* 0x000000040b0c7825 */ /* 0x001fc800078e000e */
[----:B------:R-:W-:Y:S01]  /*04e0*/  IMAD.WIDE.U32 R14, R18, 0x4, R14 ;  /* 0x00000004120e7825 */ /* 0x000fe200078e000e */
[----:B------:R-:W3:Y:S05]  /*04f0*/  LDG.E R29, desc[UR6][R12.64] ;  /* 0x000000060c1d7981 */ /* 0x000eea000c1e1900 */
[----:B------:R-:W5:Y:S01]  /*0500*/  LDG.E R14, desc[UR6][R14.64] ;  /* 0x000000060e0e7981 */ /* 0x000f62000c1e1900 */
[----:B------:R-:W-:-:S04]  /*0510*/  IADD3 R21, PT, PT, R21, 0x8, RZ ;  /* 0x0000000815157810 */ /* 0x000fc80007ffe0ff */
[----:B------:R-:W-:Y:S02]  /*0520*/  ISETP.NE.AND P1, PT, R21, RZ, PT ;  /* 0x000000ff1500720c */ /* 0x000fe40003f25270 */
[----:B------:R-:W-:Y:S02]  /*0530*/  IADD3 R20, PT, PT, R20, 0x8, RZ ;  /* 0x0000000814147810 */ /* 0x000fe40007ffe0ff */
[C---:B------:R-:W-:Y:S02]  /*0540*/  LEA R4, R0.reuse, R4, 0x3 ;  /* 0x0000000400047211 */ /* 0x040fe400078e18ff */
[C---:B------:R-:W-:Y:S02]  /*0550*/  LEA R7, R0.reuse, R7, 0x3 ;  /* 0x0000000700077211 */ /* 0x040fe400078e18ff */
[C---:B------:R-:W-:Y:S02]  /*0560*/  LEA R8, R0.reuse, R8, 0x3 ;  /* 0x0000000800087211 */ /* 0x040fe400078e18ff */
[----:B------:R-:W-:-:S02]  /*0570*/  LEA R9, R0, R9, 0x3 ;  /* 0x0000000900097211 */ /* 0x000fc400078e18ff */
[C---:B------:R-:W-:Y:S02]  /*0580*/  LEA R10, R0.reuse, R10, 0x3 ;  /* 0x0000000a000a7211 */ /* 0x040fe400078e18ff */
[C---:B------:R-:W-:Y:S02]  /*0590*/  LEA R11, R0.reuse, R11, 0x3 ;  /* 0x0000000b000b7211 */ /* 0x040fe400078e18ff */
[C---:B------:R-:W-:Y:S02]  /*05a0*/  LEA R18, R0.reuse, R18, 0x3 ;  /* 0x0000001200127211 */ /* 0x040fe400078e18ff */
[----:B------:R-:W-:Y:S01]  /*05b0*/  LEA R19, R0, R19, 0x3 ;  /* 0x0000001300137211 */ /* 0x000fe200078e18ff */
[----:B--2---:R-:W-:-:S04]  /*05c0*/  FFMA R22, R25, R26, R22 ;  /* 0x0000001a19167223 */ /* 0x004fc80000000016 */
[----:B----4-:R-:W-:-:S04]  /*05d0*/  FFMA R23, R23, R24, R22 ;  /* 0x0000001817177223 */ /* 0x010fc80000000016 */
[----:B---3--:R-:W-:-:S04]  /*05e0*/  FFMA R23, R16, R29, R23 ;  /* 0x0000001d10177223 */ /* 0x008fc80000000017 */
[----:B-----5:R-:W-:Y:S01]  /*05f0*/  FFMA R26, R28, R14, R23 ;  /* 0x0000000e1c1a7223 */ /* 0x020fe20000000017 */
[----:B------:R-:W-:Y:S06]  /*0600*/  @P1 BRA `(.L_x_2) ;  /* 0xfffffffc000c1947 */ /* 0x000fec000383ffff */
.L_x_1:
[----:B------:R-:W-:Y:S05]  /*0610*/  @!P0 BRA `(.L_x_0) ;  /* 0x0000000400048947 */ /* 0x000fea0003800000 */
[----:B------:R-:W-:Y:S02]  /*0620*/  ISETP.GE.U32.AND P0, PT, R5, 0x4, PT ;  /* 0x000000040500780c */ /* 0x000fe40003f06070 */
[----:B------:R-:W-:-:S04]  /*0630*/  LOP3.LUT R20, R0, 0x3, RZ, 0xc0, !PT ;  /* 0x0000000300147812 */ /* 0x000fc800078ec0ff */
[----:B------:R-:W-:-:S07]  /*0640*/  ISETP.NE.AND P1, PT, R20, RZ, PT ;  /* 0x000000ff1400720c */ /* 0x000fce0003f25270 */
[----:B------:R-:W-:Y:S06]  /*0650*/  @!P0 BRA `(.L_x_3) ;  /* 0x00000000007c8947 */ /* 0x000fec0003800000 */
[----:B------:R-:W1:Y:S01]  /*0660*/  LDC.64 R4, c[0x0][0x390] ;  /* 0x0000e400ff047b82 */ /* 0x000e620000000a00 */
[-C--:B------:R-:W-:Y:S02]  /*0670*/  IMAD R11, R2, R0.reuse, R6 ;  /* 0x00000000020b7224 */ /* 0x080fe400078e0206 */
[----:B------:R-:W-:-:S03]  /*0680*/  IMAD R13, R6, R0, R3 ;  /* 0x00000000060d7224 */ /* 0x000fc600078e0203 */
[C---:B------:R-:W-:Y:S02]  /*0690*/  IADD3 R19, PT, PT, R11.reuse, 0x1, RZ ;  /* 0x000000010b137810 */ /* 0x040fe40007ffe0ff */
[----:B------:R-:W2:Y:S01]  /*06a0*/  LDC.64 R8, c[0x0][0x388] ;  /* 0x0000e200ff087b82 */ /* 0x000ea20000000a00 */
[C---:B------:R-:W-:Y:S02]  /*06b0*/  IADD3 R21, PT, PT, R11.reuse, 0x2, RZ ;  /* 0x000000020b157810 */ /* 0x040fe40007ffe0ff */
[----:B------:R-:W-:Y:S01]  /*06c0*/  IADD3 R27, PT, PT, R11, 0x3, RZ ;  /* 0x000000030b1b7810 */ /* 0x000fe20007ffe0ff */
[C---:B-1----:R-:W-:Y:S01]  /*06d0*/  IMAD.WIDE.U32 R16, R13.reuse, 0x4, R4 ;  /* 0x000000040d107825 */ /* 0x042fe200078e0004 */
[----:B------:R-:W-:-:S04]  /*06e0*/  IADD3 R13, PT, PT, R13, R0, RZ ;  /* 0x000000000d0d7210 */ /* 0x000fc80007ffe0ff */
[-C--:B------:R-:W-:Y:S01]  /*06f0*/  IADD3 R25, PT, PT, R13, R0.reuse, RZ ;  /* 0x000000000d197210 */ /* 0x080fe20007ffe0ff */
[--C-:B--2---:R-:W-:Y:S01]  /*0700*/  IMAD.WIDE.U32 R22, R11, 0x4, R8.reuse ;  /* 0x000000040b167825 */ /* 0x104fe200078e0008 */
[----:B0-----:R-:W2:Y:S03]  /*0710*/  LDG.E R16, desc[UR6][R16.64] ;  /* 0x0000000610107981 */ /* 0x001ea6000c1e1900 */
[----:B------:R-:W-:Y:S01]  /*0720*/  IMAD.WIDE.U32 R18, R19, 0x4, R8 ;  /* 0x0000000413127825 */ /* 0x000fe200078e0008 */
[----:B------:R-:W2:Y:S03]  /*0730*/  LDG.E R7, desc[UR6][R22.64] ;  /* 0x0000000616077981 */ /* 0x000ea6000c1e1900 */
[----:B------:R-:W-:Y:S02]  /*0740*/  IMAD.WIDE.U32 R14, R13, 0x4, R4 ;  /* 0x000000040d0e7825 */ /* 0x000fe400078e0004 */
[----:B------:R-:W3:Y:S02]  /*0750*/  LDG.E R18, desc[UR6][R18.64] ;  /* 0x0000000612127981 */ /* 0x000ee4000c1e1900 */
[----:B------:R-:W-:Y:S01]  /*0760*/  IMAD.WIDE.U32 R12, R21, 0x4, R8 ;  /* 0x00000004150c7825 */ /* 0x000fe200078e0008 */
[C---:B------:R-:W-:Y:S01]  /*0770*/  IADD3 R21, PT, PT, R25.reuse, R0, RZ ;  /* 0x0000000019157210 */ /* 0x040fe20007ffe0ff */
[----:B------:R-:W3:Y:S02]  /*0780*/  LDG.E R14, desc[UR6][R14.64] ;  /* 0x000000060e0e7981 */ /* 0x000ee4000c1e1900 */
[----:B------:R-:W-:-:S02]  /*0790*/  IMAD.WIDE.U32 R10, R25, 0x4, R4 ;  /* 0x00000004190a7825 */ /* 0x000fc400078e0004 */
[----:B------:R-:W4:Y:S02]  /*07a0*/  LDG.E R12, desc[UR6][R12.64] ;  /* 0x000000060c0c7981 */ /* 0x000f24000c1e1900 */
[----:B------:R-:W-:Y:S02]  /*07b0*/  IMAD.WIDE.U32 R8, R27, 0x4, R8 ;  /* 0x000000041b087825 */ /* 0x000fe400078e0008 */
[----:B------:R-:W4:Y:S02]  /*07c0*/  LDG.E R10, desc[UR6][R10.64] ;  /* 0x000000060a0a7981 */ /* 0x000f24000c1e1900 */
[----:B------:R-:W-:Y:S02]  /*07d0*/  IMAD.WIDE.U32 R4, R21, 0x4, R4 ;  /* 0x0000000415047825 */ /* 0x000fe400078e0004 */
[----:B------:R-:W5:Y:S04]  /*07e0*/  LDG.E R8, desc[UR6][R8.64] ;  /* 0x0000000608087981 */ /* 0x000f68000c1e1900 */
[----:B------:R-:W5:Y:S01]  /*07f0*/  LDG.E R4, desc[UR6][R4.64] ;  /* 0x0000000604047981 */ /* 0x000f62000c1e1900 */
[----:B------:R-:W-:Y:S01]  /*0800*/  IADD3 R6, PT, PT, R6, 0x4, RZ ;  /* 0x0000000406067810 */ /* 0x000fe20007ffe0ff */
[----:B--2---:R-:W-:-:S04]  /*0810*/  FFMA R7, R7, R16, R26 ;  /* 0x0000001007077223 */ /* 0x004fc8000000001a */
[----:B---3--:R-:W-:-:S04]  /*0820*/  FFMA R7, R18, R14, R7 ;  /* 0x0000000e12077223 */ /* 0x008fc80000000007 */
[----:B----4-:R-:W-:-:S04]  /*0830*/  FFMA R7, R12, R10, R7 ;  /* 0x0000000a0c077223 */ /* 0x010fc80000000007 */
[----:B-----5:R-:W-:-:S07]  /*0840*/  FFMA R26, R8, R4, R7 ;  /* 0x00000004081a7223 */ /* 0x020fce0000000007 */
.L_x_3:
[----:B------:R-:W-:Y:S05]  /*0850*/  @!P1 BRA `(.L_x_0) ;  /* 0x0000000000749947 */ /* 0x000fea0003800000 */
[----:B------:R-:W-:Y:S02]  /*0860*/  ISETP.NE.AND P0, PT, R20, 0x1, PT ;  /* 0x000000011400780c */ /* 0x000fe40003f05270 */
[----:B------:R-:W-:-:S04]  /*0870*/  LOP3.LUT R4, R0, 0x1, RZ, 0xc0, !PT ;  /* 0x0000000100047812 */ /* 0x000fc800078ec0ff */
[----:B------:R-:W-:-:S07]  /*0880*/  ISETP.NE.U32.AND P1, PT, R4, 0x1, PT ;  /* 0x000000010400780c */ /* 0x000fce0003f25070 */
[----:B------:R-:W1:Y:S01]  /*0890*/  @P0 LDC.64 R10, c[0x0][0x390] ;  /* 0x0000e400ff0a0b82 */ /* 0x000e620000000a00 */
[-C--:B------:R-:W-:Y:S02]  /*08a0*/  @P0 IMAD R7, R2, R0.reuse, R6 ;  /* 0x0000000002070224 */ /* 0x080fe400078e0206 */
[CC--:B------:R-:W-:Y:S01]  /*08b0*/  @P0 IMAD R13, R6.reuse, R0.reuse, R3 ;  /* 0x00000000060d0224 */ /* 0x0c0fe200078e0203 */
[----:B------:R-:W-:Y:S02]  /*08c0*/  @P0 IADD3 R6, PT, PT, R6, 0x2, RZ ;  /* 0x0000000206060810 */ /* 0x000fe40007ffe0ff */
[----:B------:R-:W-:Y:S02]  /*08d0*/  @P0 IADD3 R19, PT, PT, R7, 0x1, RZ ;  /* 0x0000000107130810 */ /* 0x000fe40007ffe0ff */
[----:B------:R-:W2:Y:S01]  /*08e0*/  @P0 LDC.64 R14, c[0x0][0x388] ;  /* 0x0000e200ff0e0b82 */ /* 0x000ea20000000a00 */
[----:B------:R-:W-:-:S07]  /*08f0*/  @P0 IADD3 R21, PT, PT, R13, R0, RZ ;  /* 0x000000000d150210 */ /* 0x000fce0007ffe0ff */
[----:B------:R-:W3:Y:S08]  /*0900*/  @!P1 LDC.64 R8, c[0x0][0x388] ;  /* 0x0000e200ff089b82 */ /* 0x000ef00000000a00 */
[----:B------:R-:W4:Y:S01]  /*0910*/  @!P1 LDC.64 R4, c[0x0][0x390] ;  /* 0x0000e400ff049b82 */ /* 0x000f220000000a00 */
[----:B-1----:R-:W-:-:S04]  /*0920*/  @P0 IMAD.WIDE.U32 R12, R13, 0x4, R10 ;  /* 0x000000040d0c0825 */ /* 0x002fc800078e000a */
[----:B------:R-:W-:Y:S02]  /*0930*/  @P0 IMAD.WIDE.U32 R10, R21, 0x4, R10 ;  /* 0x00000004150a0825 */ /* 0x000fe400078e000a */
[----:B0-----:R-:W5:Y:S02]  /*0940*/  @P0 LDG.E R12, desc[UR6][R12.64] ;  /* 0x000000060c0c0981 */ /* 0x001f64000c1e1900 */
[--C-:B--2---:R-:W-:Y:S02]  /*0950*/  @P0 IMAD.WIDE.U32 R16, R7, 0x4, R14.reuse ;  /* 0x0000000407100825 */ /* 0x104fe400078e000e */
[----:B------:R-:W2:Y:S02]  /*0960*/  @P0 LDG.E R10, desc[UR6][R10.64] ;  /* 0x000000060a0a0981 */ /* 0x000ea4000c1e1900 */
[----:B------:R-:W-:Y:S02]  /*0970*/  @P0 IMAD.WIDE.U32 R14, R19, 0x4, R14 ;  /* 0x00000004130e0825 */ /* 0x000fe400078e000e */
[----:B------:R-:W5:Y:S02]  /*0980*/  @P0 LDG.E R7, desc[UR6][R16.64] ;  /* 0x0000000610070981 */ /* 0x000f64000c1e1900 */
[----:B------:R-:W-:-:S02]  /*0990*/  @!P1 IMAD R19, R2, R0, R6 ;  /* 0x0000000002139224 */ /* 0x000fc400078e0206 */
[----:B------:R-:W-:Y:S01]  /*09a0*/  @!P1 IMAD R21, R6, R0, R3 ;  /* 0x0000000006159224 */ /* 0x000fe200078e0203 */
[----:B------:R-:W2:Y:S01]  /*09b0*/  @P0 LDG.E R14, desc[UR6][R14.64] ;  /* 0x000000060e0e0981 */ /* 0x000ea2000c1e1900 */
[----:B---3--:R-:W-:-:S04]  /*09c0*/  @!P1 IMAD.WIDE.U32 R8, R19, 0x4, R8 ;  /* 0x0000000413089825 */ /* 0x008fc800078e0008 */
[----:B----4-:R-:W-:Y:S02]  /*09d0*/  @!P1 IMAD.WIDE.U32 R4, R21, 0x4, R4 ;  /* 0x0000000415049825 */ /* 0x010fe400078e0004 */
[----:B------:R-:W3:Y:S04]  /*09e0*/  @!P1 LDG.E R9, desc[UR6][R8.64] ;  /* 0x0000000608099981 */ /* 0x000ee8000c1e1900 */
[----:B------:R-:W3:Y:S01]  /*09f0*/  @!P1 LDG.E R4, desc[UR6][R4.64] ;  /* 0x0000000604049981 */ /* 0x000ee2000c1e1900 */
[----:B-----5:R-:W-:-:S04]  /*0a00*/  @P0 FFMA R7, R7, R12, R26 ;  /* 0x0000000c07070223 */ /* 0x020fc8000000001a */
[----:B--2---:R-:W-:-:S04]  /*0a10*/  @P0 FFMA R26, R14, R10, R7 ;  /* 0x0000000a0e1a0223 */ /* 0x004fc80000000007 */
[----:B---3--:R-:W-:-:S07]  /*0a20*/  @!P1 FFMA R26, R9, R4, R26 ;  /* 0x00000004091a9223 */ /* 0x008fce000000001a */
.L_x_0:
[----:B------:R-:W1:Y:S01]  /*0a30*/  LDC.64 R4, c[0x0][0x398] ;  /* 0x0000e600ff047b82 */ /* 0x000e620000000a00 */
[----:B------:R-:W-:-:S04]  /*0a40*/  IMAD R3, R2, R0, R3 ;  /* 0x0000000002037224 */ /* 0x000fc800078e0203 */
[----:B-1----:R-:W-:-:S05]  /*0a50*/  IMAD.WIDE.U32 R2, R3, 0x4, R4 ;  /* 0x0000000403027825 */ /* 0x002fca00078e0004 */
[----:B0-----:R-:W-:Y:S01]  /*0a60*/  STG.E desc[UR6][R2.64], R26 ;  /* 0x0000001a02007986 */ /* 0x001fe2000c101906 */
[----:B------:R-:W-:Y:S05]  /*0a70*/  EXIT ;  /* 0x000000000000794d */ /* 0x000fea0003800000 */
.L_x_4:
[----:B------:R-:W-:-:S00]  /*0a80*/  BRA `(.L_x_4) ;  /* 0xfffffffc00fc7947 */ /* 0x000fc0000383ffff */
[----:B------:R-:W-:-:S00]  /*0a90*/  NOP ;  /* 0x0000000000007918 */ /* 0x000fc00000000000 */
        /* <DEDUP_REMOVED lines=14> */
.L_x_5:


//--------------------- .nv.shared.reserved.0     --------------------------
	.section	.nv.shared.reserved.0,"aw",@nobits
	.weak		__nv_reservedSMEM_offset_0_alias
	.size		__nv_reservedSMEM_offset_0_alias, 0, 64
	.other		__nv_reservedSMEM_offset_0_alias,@"STO_CUDA_RESERVED_SHARED STV_DEFAULT"
__nv_reservedSMEM_offset_0_alias:
	.zero		0
	.zero		64


//--------------------- .nv.constant0._Z12matmul_naiveiPKfS0_Pf --------------------------
	.section	.nv.constant0._Z12matmul_naiveiPKfS0_Pf,"a",@progbits
	.sectionflags	@""
	.align	4
.nv.constant0._Z12matmul_naiveiPKfS0_Pf:
	.zero		928


//--------------------- SYMBOLS --------------------------

	.type		.nv.reservedSmem.offset0,@object
	.size		.nv.reservedSmem.offset0,0x4
